//
// Generated by NVIDIA NVVM Compiler
//
// Compiler Build ID: CL-36424714
// Cuda compilation tools, release 13.0, V13.0.88
// Based on NVVM 20.0.0
//

.version 9.0
.target sm_100
.address_size 64

	// .globl	_Z3minPi

.visible .entry _Z3minPi(
	.param .u64 .ptr .align 1 _Z3minPi_param_0
)
{
	.reg .pred 	%p<4>;
	.reg .b32 	%r<15>;
	.reg .b64 	%rd<7>;

	ld.param.u64 	%rd3, [_Z3minPi_param_0];
	cvta.to.global.u64 	%rd1, %rd3;
	mov.u32 	%r1, %tid.x;
	mov.u32 	%r13, %ntid.x;
	shl.b32 	%r3, %r1, 1;
	mov.b32 	%r14, 1;
$L__BB0_1:
	mov.u32 	%r4, %r13;
	setp.ge.u32 	%p1, %r1, %r4;
	@%p1 bra 	$L__BB0_4;
	mul.lo.s32 	%r10, %r3, %r14;
	add.s32 	%r11, %r10, %r14;
	mul.wide.u32 	%rd4, %r11, 4;
	add.s64 	%rd5, %rd1, %rd4;
	ld.global.u32 	%r6, [%rd5];
	mul.wide.u32 	%rd6, %r10, 4;
	add.s64 	%rd2, %rd1, %rd6;
	ld.global.u32 	%r12, [%rd2];
	setp.ge.s32 	%p2, %r6, %r12;
	@%p2 bra 	$L__BB0_4;
	st.global.u32 	[%rd2], %r6;
$L__BB0_4:
	shl.b32 	%r14, %r14, 1;
	shr.u32 	%r13, %r4, 1;
	setp.gt.u32 	%p3, %r4, 1;
	@%p3 bra 	$L__BB0_1;
	ret;

}
	// .globl	_Z3maxPi
.visible .entry _Z3maxPi(
	.param .u64 .ptr .align 1 _Z3maxPi_param_0
)
{
	.reg .pred 	%p<4>;
	.reg .b32 	%r<15>;
	.reg .b64 	%rd<7>;

	ld.param.u64 	%rd3, [_Z3maxPi_param_0];
	cvta.to.global.u64 	%rd1, %rd3;
	mov.u32 	%r1, %tid.x;
	mov.u32 	%r13, %ntid.x;
	shl.b32 	%r3, %r1, 1;
	mov.b32 	%r14, 1;
$L__BB1_1:
	mov.u32 	%r4, %r13;
	setp.ge.u32 	%p1, %r1, %r4;
	@%p1 bra 	$L__BB1_4;
	mul.lo.s32 	%r10, %r3, %r14;
	add.s32 	%r11, %r10, %r14;
	mul.wide.u32 	%rd4, %r11, 4;
	add.s64 	%rd5, %rd1, %rd4;
	ld.global.u32 	%r6, [%rd5];
	mul.wide.u32 	%rd6, %r10, 4;
	add.s64 	%rd2, %rd1, %rd6;
	ld.global.u32 	%r12, [%rd2];
	setp.le.s32 	%p2, %r6, %r12;
	@%p2 bra 	$L__BB1_4;
	st.global.u32 	[%rd2], %r6;
$L__BB1_4:
	shl.b32 	%r14, %r14, 1;
	shr.u32 	%r13, %r4, 1;
	setp.gt.u32 	%p3, %r4, 1;
	@%p3 bra 	$L__BB1_1;
	ret;

}
	// .globl	_Z9summationPi
.visible .entry _Z9summationPi(
	.param .u64 .ptr .align 1 _Z9summationPi_param_0
)
{
	.reg .pred 	%p<3>;
	.reg .b32 	%r<16>;
	.reg .b64 	%rd<7>;

	ld.param.u64 	%rd2, [_Z9summationPi_param_0];
	cvta.to.global.u64 	%rd1, %rd2;
	mov.u32 	%r1, %tid.x;
	mov.u32 	%r14, %ntid.x;
	shl.b32 	%r3, %r1, 1;
	mov.b32 	%r15, 1;
$L__BB2_1:
	setp.ge.u32 	%p1, %r1, %r14;
	@%p1 bra 	$L__BB2_3;
	mul.lo.s32 	%r9, %r3, %r15;
	add.s32 	%r10, %r9, %r15;
	mul.wide.u32 	%rd3, %r10, 4;
	add.s64 	%rd4, %rd1, %rd3;
	ld.global.u32 	%r11, [%rd4];
	mul.wide.u32 	%rd5, %r9, 4;
	add.s64 	%rd6, %rd1, %rd5;
	ld.global.u32 	%r12, [%rd6];
	add.s32 	%r13, %r12, %r11;
	st.global.u32 	[%rd6], %r13;
$L__BB2_3:
	shl.b32 	%r15, %r15, 1;
	shr.u32 	%r7, %r14, 1;
	setp.gt.u32 	%p2, %r14, 1;
	mov.u32 	%r14, %r7;
	@%p2 bra 	$L__BB2_1;
	ret;

}
	// .globl	_Z7averagePi
.visible .entry _Z7averagePi(
	.param .u64 .ptr .align 1 _Z7averagePi_param_0
)
{
	.reg .pred 	%p<3>;
	.reg .b32 	%r<21>;
	.reg .b64 	%rd<7>;

	ld.param.u64 	%rd2, [_Z7averagePi_param_0];
	cvta.to.global.u64 	%rd1, %rd2;
	mov.u32 	%r1, %tid.x;
	mov.u32 	%r19, %ntid.x;
	shl.b32 	%r3, %r1, 1;
	mov.b32 	%r20, 1;
$L__BB3_1:
	setp.ge.u32 	%p1, %r1, %r19;
	@%p1 bra 	$L__BB3_3;
	mul.lo.s32 	%r9, %r3, %r20;
	add.s32 	%r10, %r9, %r20;
	mul.wide.u32 	%rd3, %r10, 4;
	add.s64 	%rd4, %rd1, %rd3;
	ld.global.u32 	%r11, [%rd4];
	mul.wide.u32 	%rd5, %r9, 4;
	add.s64 	%rd6, %rd1, %rd5;
	ld.global.u32 	%r12, [%rd6];
	add.s32 	%r13, %r12, %r11;
	st.global.u32 	[%rd6], %r13;
$L__BB3_3:
	shl.b32 	%r20, %r20, 1;
	shr.u32 	%r7, %r19, 1;
	setp.gt.u32 	%p2, %r19, 1;
	mov.u32 	%r19, %r7;
	@%p2 bra 	$L__BB3_1;
	ld.global.u32 	%r14, [%rd1];
	mul.hi.s32 	%r15, %r14, 1717986919;
	shr.u32 	%r16, %r15, 31;
	shr.s32 	%r17, %r15, 2;
	add.s32 	%r18, %r17, %r16;
	st.global.u32 	[%rd1], %r18;
	ret;

}
	// .globl	_Z17standardDeviationPii
.visible .entry _Z17standardDeviationPii(
	.param .u64 .ptr .align 1 _Z17standardDeviationPii_param_0,
	.param .u32 _Z17standardDeviationPii_param_1
)
{
	.reg .pred 	%p<3>;
	.reg .b32 	%r<25>;
	.reg .b64 	%rd<7>;

	ld.param.u64 	%rd2, [_Z17standardDeviationPii_param_0];
	ld.param.u32 	%r11, [_Z17standardDeviationPii_param_1];
	cvta.to.global.u64 	%rd1, %rd2;
	mov.u32 	%r1, %tid.x;
	mov.u32 	%r22, %ntid.x;
	shl.b32 	%r3, %r1, 1;
	mov.b32 	%r23, 1;
	mov.b32 	%r24, 0;
$L__BB4_1:
	setp.ge.u32 	%p1, %r1, %r22;
	@%p1 bra 	$L__BB4_3;
	mul.lo.s32 	%r14, %r3, %r23;
	add.s32 	%r15, %r14, %r23;
	mul.wide.u32 	%rd3, %r14, 4;
	add.s64 	%rd4, %rd1, %rd3;
	ld.global.u32 	%r16, [%rd4];
	sub.s32 	%r17, %r16, %r11;
	mul.lo.s32 	%r18, %r17, %r17;
	mul.wide.u32 	%rd5, %r15, 4;
	add.s64 	%rd6, %rd1, %rd5;
	ld.global.u32 	%r19, [%rd6];
	sub.s32 	%r20, %r19, %r11;
	mad.lo.s32 	%r24, %r20, %r20, %r18;
$L__BB4_3:
	shl.b32 	%r23, %r23, 1;
	shr.u32 	%r10, %r22, 1;
	setp.gt.u32 	%p2, %r22, 1;
	mov.u32 	%r22, %r10;
	@%p2 bra 	$L__BB4_1;
	st.global.u32 	[%rd1], %r24;
	ret;

}


// ===== COMPILED SASS (sm_100) =====

	.target	sm_100

	.elftype	@"ET_EXEC"


//--------------------- .note.nv.tkinfo           --------------------------
	.section	.note.nv.tkinfo,"",@"SHT_NOTE"
	.sectionflags	@"SHF_NOTE_NV_TKINFO"
	.tkinfo
        /*0018*/ 	.word	0x00000002
        /*0030*/ 	.string	""
        /*0030*/ 	.string	"ptxas"
        /*0030*/ 	.string	"Cuda compilation tools, release 13.0, V13.0.88"
        /*0030*/ 	.string	"Build cuda_13.0.r13.0/compiler.36424714_0"
        /*0030*/ 	.string	"-arch sm_100 -m 64 "



//--------------------- .note.nv.cuinfo           --------------------------
	.section	.note.nv.cuinfo,"",@"SHT_NOTE"
	.sectionflags	@"SHF_NOTE_NV_CUINFO"
        /*0018*/ 	.short	0x0002
        /*001a*/ 	.short	0x0064
        /*001c*/ 	.short	0x0082
	.zero		2


//--------------------- .nv.info                  --------------------------
	.section	.nv.info,"",@"SHT_CUDA_INFO"
	.align	4


	//----- nvinfo : EIATTR_REGCOUNT
	.align		4
        /*0000*/ 	.byte	0x04, 0x2f
        /*0002*/ 	.short	(.L_1 - .L_0)
	.align		4
.L_0:
        /*0004*/ 	.word	index@(_Z3minPi)
        /*0008*/ 	.word	0x0000000c


	//----- nvinfo : EIATTR_FRAME_SIZE
	.align		4
.L_1:
        /*000c*/ 	.byte	0x04, 0x11
        /*000e*/ 	.short	(.L_3 - .L_2)
	.align		4
.L_2:
        /*0010*/ 	.word	index@(_Z3minPi)
        /*0014*/ 	.word	0x00000000


	//----- nvinfo : EIATTR_REGCOUNT
	.align		4
.L_3:
        /*0018*/ 	.byte	0x04, 0x2f
        /*001a*/ 	.short	(.L_5 - .L_4)
	.align		4
.L_4:
        /*001c*/ 	.word	index@(_Z3maxPi)
        /*0020*/ 	.word	0x0000000c


	//----- nvinfo : EIATTR_FRAME_SIZE
	.align		4
.L_5:
        /*0024*/ 	.byte	0x04, 0x11
        /*0026*/ 	.short	(.L_7 - .L_6)
	.align		4
.L_6:
        /*0028*/ 	.word	index@(_Z3maxPi)
        /*002c*/ 	.word	0x00000000


	//----- nvinfo : EIATTR_REGCOUNT
	.align		4
.L_7:
        /*0030*/ 	.byte	0x04, 0x2f
        /*0032*/ 	.short	(.L_9 - .L_8)
	.align		4
.L_8:
        /*0034*/ 	.word	index@(_Z9summationPi)
        /*0038*/ 	.word	0x0000000c


	//----- nvinfo : EIATTR_FRAME_SIZE
	.align		4
.L_9:
        /*003c*/ 	.byte	0x04, 0x11
        /*003e*/ 	.short	(.L_11 - .L_10)
	.align		4
.L_10:
        /*0040*/ 	.word	index@(_Z9summationPi)
        /*0044*/ 	.word	0x00000000


	//----- nvinfo : EIATTR_REGCOUNT
	.align		4
.L_11:
        /*0048*/ 	.byte	0x04, 0x2f
        /*004a*/ 	.short	(.L_13 - .L_12)
	.align		4
.L_12:
        /*004c*/ 	.word	index@(_Z7averagePi)
        /*0050*/ 	.word	0x0000000c


	//----- nvinfo : EIATTR_FRAME_SIZE
	.align		4
.L_13:
        /*0054*/ 	.byte	0x04, 0x11
        /*0056*/ 	.short	(.L_15 - .L_14)
	.align		4
.L_14:
        /*0058*/ 	.word	index@(_Z7averagePi)
        /*005c*/ 	.word	0x00000000


	//----- nvinfo : EIATTR_REGCOUNT
	.align		4
.L_15:
        /*0060*/ 	.byte	0x04, 0x2f
        /*0062*/ 	.short	(.L_17 - .L_16)
	.align		4
.L_16:
        /*0064*/ 	.word	index@(_Z17standardDeviationPii)
        /*0068*/ 	.word	0x0000000d


	//----- nvinfo : EIATTR_FRAME_SIZE
	.align		4
.L_17:
        /*006c*/ 	.byte	0x04, 0x11
        /*006e*/ 	.short	(.L_19 - .L_18)
	.align		4
.L_18:
        /*0070*/ 	.word	index@(_Z17standardDeviationPii)
        /*0074*/ 	.word	0x00000000


	//----- nvinfo : EIATTR_MIN_STACK_SIZE
	.align		4
.L_19:
        /*0078*/ 	.byte	0x04, 0x12
        /*007a*/ 	.short	(.L_21 - .L_20)
	.align		4
.L_20:
        /*007c*/ 	.word	index@(_Z17standardDeviationPii)
        /*0080*/ 	.word	0x00000000


	//----- nvinfo : EIATTR_MIN_STACK_SIZE
	.align		4
.L_21:
        /*0084*/ 	.byte	0x04, 0x12
        /*0086*/ 	.short	(.L_23 - .L_22)
	.align		4
.L_22:
        /*0088*/ 	.word	index@(_Z7averagePi)
        /*008c*/ 	.word	0x00000000


	//----- nvinfo : EIATTR_MIN_STACK_SIZE
	.align		4
.L_23:
        /*0090*/ 	.byte	0x04, 0x12
        /*0092*/ 	.short	(.L_25 - .L_24)
	.align		4
.L_24:
        /*0094*/ 	.word	index@(_Z9summationPi)
        /*0098*/ 	.word	0x00000000


	//----- nvinfo : EIATTR_MIN_STACK_SIZE
	.align		4
.L_25:
        /*009c*/ 	.byte	0x04, 0x12
        /*009e*/ 	.short	(.L_27 - .L_26)
	.align		4
.L_26:
        /*00a0*/ 	.word	index@(_Z3maxPi)
        /*00a4*/ 	.word	0x00000000


	//----- nvinfo : EIATTR_MIN_STACK_SIZE
	.align		4
.L_27:
        /*00a8*/ 	.byte	0x04, 0x12
        /*00aa*/ 	.short	(.L_29 - .L_28)
	.align		4
.L_28:
        /*00ac*/ 	.word	index@(_Z3minPi)
        /*00b0*/ 	.word	0x00000000
.L_29:


//--------------------- .nv.compat                --------------------------
	.section	.nv.compat,"",@"SHT_CUDA_COMPAT_INFO"
	.align	4
        /*0000*/ 	.byte	0x02, 0x09, 0x00, 0x00, 0x02, 0x02, 0x01, 0x00, 0x02, 0x05, 0x05, 0x00, 0x03, 0x07, 0x01, 0x01
        /*0010*/ 	.byte	0x02, 0x03, 0x00, 0x00, 0x02, 0x06, 0x01, 0x00, 0x04, 0x0b, 0x08, 0x00, 0x09, 0x00, 0x00, 0x00
        /*0020*/ 	.byte	0x00, 0x00, 0x00, 0x00


//--------------------- .nv.info._Z17standardDeviationPii --------------------------
	.section	.nv.info._Z17standardDeviationPii,"",@"SHT_CUDA_INFO"
	.sectionflags	@""
	.align	4


	//----- nvinfo : EIATTR_CUDA_API_VERSION
	.align		4
        /*0000*/ 	.byte	0x04, 0x37
        /*0002*/ 	.short	(.L_31 - .L_30)
.L_30:
        /*0004*/ 	.word	0x00000082


	//----- nvinfo : EIATTR_KPARAM_INFO
	.align		4
.L_31:
        /*0008*/ 	.byte	0x04, 0x17
        /*000a*/ 	.short	(.L_33 - .L_32)
.L_32:
        /*000c*/ 	.word	0x00000000
        /*0010*/ 	.short	0x0001
        /*0012*/ 	.short	0x0008
        /*0014*/ 	.byte	0x00, 0xf0, 0x11, 0x00


	//----- nvinfo : EIATTR_KPARAM_INFO
	.align		4
.L_33:
        /*0018*/ 	.byte	0x04, 0x17
        /*001a*/ 	.short	(.L_35 - .L_34)
.L_34:
        /*001c*/ 	.word	0x00000000
        /*0020*/ 	.short	0x0000
        /*0022*/ 	.short	0x0000
        /*0024*/ 	.byte	0x00, 0xf5, 0x21, 0x00


	//----- nvinfo : EIATTR_SPARSE_MMA_MASK
	.align		4
.L_35:
        /*0028*/ 	.byte	0x03, 0x50
        /*002a*/ 	.short	0x0000


	//----- nvinfo : EIATTR_MAXREG_COUNT
	.align		4
        /*002c*/ 	.byte	0x03, 0x1b
        /*002e*/ 	.short	0x00ff


	//----- nvinfo : EIATTR_MERCURY_ISA_VERSION
	.align		4
        /*0030*/ 	.byte	0x03, 0x5f
        /*0032*/ 	.short	0x0101


	//----- nvinfo : EIATTR_VRC_CTA_INIT_COUNT
	.align		4
        /*0034*/ 	.byte	0x02, 0x4a
	.zero		1
	.zero		1


	//----- nvinfo : EIATTR_EXIT_INSTR_OFFSETS
	.align		4
        /*0038*/ 	.byte	0x04, 0x1c
        /*003a*/ 	.short	(.L_37 - .L_36)


	//   ....[0]....
.L_36:
        /*003c*/ 	.word	0x000001e0


	//----- nvinfo : EIATTR_CRS_STACK_SIZE
	.align		4
.L_37:
        /*0040*/ 	.byte	0x04, 0x1e
        /*0042*/ 	.short	(.L_39 - .L_38)
.L_38:
        /*0044*/ 	.word	0x00000000


	//----- nvinfo : EIATTR_CBANK_PARAM_SIZE
	.align		4
.L_39:
        /*0048*/ 	.byte	0x03, 0x19
        /*004a*/ 	.short	0x000c


	//----- nvinfo : EIATTR_PARAM_CBANK
	.align		4
        /*004c*/ 	.byte	0x04, 0x0a
        /*004e*/ 	.short	(.L_41 - .L_40)
	.align		4
.L_40:
        /*0050*/ 	.word	index@(.nv.constant0._Z17standardDeviationPii)
        /*0054*/ 	.short	0x0380
        /*0056*/ 	.short	0x000c


	//----- nvinfo : EIATTR_SW_WAR
	.align		4
.L_41:
        /*0058*/ 	.byte	0x04, 0x36
        /*005a*/ 	.short	(.L_43 - .L_42)
.L_42:
        /*005c*/ 	.word	0x00000008
.L_43:


//--------------------- .nv.info._Z7averagePi     --------------------------
	.section	.nv.info._Z7averagePi,"",@"SHT_CUDA_INFO"
	.sectionflags	@""
	.align	4


	//----- nvinfo : EIATTR_CUDA_API_VERSION
	.align		4
        /*0000*/ 	.byte	0x04, 0x37
        /*0002*/ 	.short	(.L_45 - .L_44)
.L_44:
        /*0004*/ 	.word	0x00000082


	//----- nvinfo : EIATTR_KPARAM_INFO
	.align		4
.L_45:
        /*0008*/ 	.byte	0x04, 0x17
        /*000a*/ 	.short	(.L_47 - .L_46)
.L_46:
        /*000c*/ 	.word	0x00000000
        /*0010*/ 	.short	0x0000
        /*0012*/ 	.short	0x0000
        /*0014*/ 	.byte	0x00, 0xf5, 0x21, 0x00


	//----- nvinfo : EIATTR_SPARSE_MMA_MASK
	.align		4
.L_47:
        /*0018*/ 	.byte	0x03, 0x50
        /*001a*/ 	.short	0x0000


	//----- nvinfo : EIATTR_MAXREG_COUNT
	.align		4
        /*001c*/ 	.byte	0x03, 0x1b
        /*001e*/ 	.short	0x00ff


	//----- nvinfo : EIATTR_MERCURY_ISA_VERSION
	.align		4
        /*0020*/ 	.byte	0x03, 0x5f
        /*0022*/ 	.short	0x0101


	//----- nvinfo : EIATTR_VRC_CTA_INIT_COUNT
	.align		4
        /*0024*/ 	.byte	0x02, 0x4a
	.zero		1
	.zero		1


	//----- nvinfo : EIATTR_EXIT_INSTR_OFFSETS
	.align		4
        /*0028*/ 	.byte	0x04, 0x1c
        /*002a*/ 	.short	(.L_49 - .L_48)


	//   ....[0]....
.L_48:
        /*002c*/ 	.word	0x000001e0


	//----- nvinfo : EIATTR_CRS_STACK_SIZE
	.align		4
.L_49:
        /*0030*/ 	.byte	0x04, 0x1e
        /*0032*/ 	.short	(.L_51 - .L_50)
.L_50:
        /*0034*/ 	.word	0x00000000


	//----- nvinfo : EIATTR_CBANK_PARAM_SIZE
	.align		4
.L_51:
        /*0038*/ 	.byte	0x03, 0x19
        /*003a*/ 	.short	0x0008


	//----- nvinfo : EIATTR_PARAM_CBANK
	.align		4
        /*003c*/ 	.byte	0x04, 0x0a
        /*003e*/ 	.short	(.L_53 - .L_52)
	.align		4
.L_52:
        /*0040*/ 	.word	index@(.nv.constant0._Z7averagePi)
        /*0044*/ 	.short	0x0380
        /*0046*/ 	.short	0x0008


	//----- nvinfo : EIATTR_SW_WAR
	.align		4
.L_53:
        /*0048*/ 	.byte	0x04, 0x36
        /*004a*/ 	.short	(.L_55 - .L_54)
.L_54:
        /*004c*/ 	.word	0x00000008
.L_55:


//--------------------- .nv.info._Z9summationPi   --------------------------
	.section	.nv.info._Z9summationPi,"",@"SHT_CUDA_INFO"
	.sectionflags	@""
	.align	4


	//----- nvinfo : EIATTR_CUDA_API_VERSION
	.align		4
        /*0000*/ 	.byte	0x04, 0x37
        /*0002*/ 	.short	(.L_57 - .L_56)
.L_56:
        /*0004*/ 	.word	0x00000082


	//----- nvinfo : EIATTR_KPARAM_INFO
	.align		4
.L_57:
        /*0008*/ 	.byte	0x04, 0x17
        /*000a*/ 	.short	(.L_59 - .L_58)
.L_58:
        /*000c*/ 	.word	0x00000000
        /*0010*/ 	.short	0x0000
        /*0012*/ 	.short	0x0000
        /*0014*/ 	.byte	0x00, 0xf5, 0x21, 0x00


	//----- nvinfo : EIATTR_SPARSE_MMA_MASK
	.align		4
.L_59:
        /*0018*/ 	.byte	0x03, 0x50
        /*001a*/ 	.short	0x0000


	//----- nvinfo : EIATTR_MAXREG_COUNT
	.align		4
        /*001c*/ 	.byte	0x03, 0x1b
        /*001e*/ 	.short	0x00ff


	//----- nvinfo : EIATTR_MERCURY_ISA_VERSION
	.align		4
        /*0020*/ 	.byte	0x03, 0x5f
        /*0022*/ 	.short	0x0101


	//----- nvinfo : EIATTR_VRC_CTA_INIT_COUNT
	.align		4
        /*0024*/ 	.byte	0x02, 0x4a
	.zero		1
	.zero		1


	//----- nvinfo : EIATTR_EXIT_INSTR_OFFSETS
	.align		4
        /*0028*/ 	.byte	0x04, 0x1c
        /*002a*/ 	.short	(.L_61 - .L_60)


	//   ....[0]....
.L_60:
        /*002c*/ 	.word	0x00000180


	//----- nvinfo : EIATTR_CRS_STACK_SIZE
	.align		4
.L_61:
        /*0030*/ 	.byte	0x04, 0x1e
        /*0032*/ 	.short	(.L_63 - .L_62)
.L_62:
        /*0034*/ 	.word	0x00000000


	//----- nvinfo : EIATTR_CBANK_PARAM_SIZE
	.align		4
.L_63:
        /*0038*/ 	.byte	0x03, 0x19
        /*003a*/ 	.short	0x0008


	//----- nvinfo : EIATTR_PARAM_CBANK
	.align		4
        /*003c*/ 	.byte	0x04, 0x0a
        /*003e*/ 	.short	(.L_65 - .L_64)
	.align		4
.L_64:
        /*0040*/ 	.word	index@(.nv.constant0._Z9summationPi)
        /*0044*/ 	.short	0x0380
        /*0046*/ 	.short	0x0008


	//----- nvinfo : EIATTR_SW_WAR
	.align		4
.L_65:
        /*0048*/ 	.byte	0x04, 0x36
        /*004a*/ 	.short	(.L_67 - .L_66)
.L_66:
        /*004c*/ 	.word	0x00000008
.L_67:


//--------------------- .nv.info._Z3maxPi         --------------------------
	.section	.nv.info._Z3maxPi,"",@"SHT_CUDA_INFO"
	.sectionflags	@""
	.align	4


	//----- nvinfo : EIATTR_CUDA_API_VERSION
	.align		4
        /*0000*/ 	.byte	0x04, 0x37
        /*0002*/ 	.short	(.L_69 - .L_68)
.L_68:
        /*0004*/ 	.word	0x00000082


	//----- nvinfo : EIATTR_KPARAM_INFO
	.align		4
.L_69:
        /*0008*/ 	.byte	0x04, 0x17
        /*000a*/ 	.short	(.L_71 - .L_70)
.L_70:
        /*000c*/ 	.word	0x00000000
        /*0010*/ 	.short	0x0000
        /*0012*/ 	.short	0x0000
        /*0014*/ 	.byte	0x00, 0xf5, 0x21, 0x00


	//----- nvinfo : EIATTR_SPARSE_MMA_MASK
	.align		4
.L_71:
        /*0018*/ 	.byte	0x03, 0x50
        /*001a*/ 	.short	0x0000


	//----- nvinfo : EIATTR_MAXREG_COUNT
	.align		4
        /*001c*/ 	.byte	0x03, 0x1b
        /*001e*/ 	.short	0x00ff


	//----- nvinfo : EIATTR_MERCURY_ISA_VERSION
	.align		4
        /*0020*/ 	.byte	0x03, 0x5f
        /*0022*/ 	.short	0x0101


	//----- nvinfo : EIATTR_VRC_CTA_INIT_COUNT
	.align		4
        /*0024*/ 	.byte	0x02, 0x4a
	.zero		1
	.zero		1


	//----- nvinfo : EIATTR_EXIT_INSTR_OFFSETS
	.align		4
        /*0028*/ 	.byte	0x04, 0x1c
        /*002a*/ 	.short	(.L_73 - .L_72)


	//   ....[0]....
.L_72:
        /*002c*/ 	.word	0x00000180


	//----- nvinfo : EIATTR_CRS_STACK_SIZE
	.align		4
.L_73:
        /*0030*/ 	.byte	0x04, 0x1e
        /*0032*/ 	.short	(.L_75 - .L_74)
.L_74:
        /*0034*/ 	.word	0x00000000


	//----- nvinfo : EIATTR_CBANK_PARAM_SIZE
	.align		4
.L_75:
        /*0038*/ 	.byte	0x03, 0x19
        /*003a*/ 	.short	0x0008


	//----- nvinfo : EIATTR_PARAM_CBANK
	.align		4
        /*003c*/ 	.byte	0x04, 0x0a
        /*003e*/ 	.short	(.L_77 - .L_76)
	.align		4
.L_76:
        /*0040*/ 	.word	index@(.nv.constant0._Z3maxPi)
        /*0044*/ 	.short	0x0380
        /*0046*/ 	.short	0x0008


	//----- nvinfo : EIATTR_SW_WAR
	.align		4
.L_77:
        /*0048*/ 	.byte	0x04, 0x36
        /*004a*/ 	.short	(.L_79 - .L_78)
.L_78:
        /*004c*/ 	.word	0x00000008
.L_79:


//--------------------- .nv.info._Z3minPi         --------------------------
	.section	.nv.info._Z3minPi,"",@"SHT_CUDA_INFO"
	.sectionflags	@""
	.align	4


	//----- nvinfo : EIATTR_CUDA_API_VERSION
	.align		4
        /*0000*/ 	.byte	0x04, 0x37
        /*0002*/ 	.short	(.L_81 - .L_80)
.L_80:
        /*0004*/ 	.word	0x00000082


	//----- nvinfo : EIATTR_KPARAM_INFO
	.align		4
.L_81:
        /*0008*/ 	.byte	0x04, 0x17
        /*000a*/ 	.short	(.L_83 - .L_82)
.L_82:
        /*000c*/ 	.word	0x00000000
        /*0010*/ 	.short	0x0000
        /*0012*/ 	.short	0x0000
        /*0014*/ 	.byte	0x00, 0xf5, 0x21, 0x00


	//----- nvinfo : EIATTR_SPARSE_MMA_MASK
	.align		4
.L_83:
        /*0018*/ 	.byte	0x03, 0x50
        /*001a*/ 	.short	0x0000


	//----- nvinfo : EIATTR_MAXREG_COUNT
	.align		4
        /*001c*/ 	.byte	0x03, 0x1b
        /*001e*/ 	.short	0x00ff


	//----- nvinfo : EIATTR_MERCURY_ISA_VERSION
	.align		4
        /*0020*/ 	.byte	0x03, 0x5f
        /*0022*/ 	.short	0x0101


	//----- nvinfo : EIATTR_VRC_CTA_INIT_COUNT
	.align		4
        /*0024*/ 	.byte	0x02, 0x4a
	.zero		1
	.zero		1


	//----- nvinfo : EIATTR_EXIT_INSTR_OFFSETS
	.align		4
        /*0028*/ 	.byte	0x04, 0x1c
        /*002a*/ 	.short	(.L_85 - .L_84)


	//   ....[0]....
.L_84:
        /*002c*/ 	.word	0x00000180


	//----- nvinfo : EIATTR_CRS_STACK_SIZE
	.align		4
.L_85:
        /*0030*/ 	.byte	0x04, 0x1e
        /*0032*/ 	.short	(.L_87 - .L_86)
.L_86:
        /*0034*/ 	.word	0x00000000


	//----- nvinfo : EIATTR_CBANK_PARAM_SIZE
	.align		4
.L_87:
        /*0038*/ 	.byte	0x03, 0x19
        /*003a*/ 	.short	0x0008


	//----- nvinfo : EIATTR_PARAM_CBANK
	.align		4
        /*003c*/ 	.byte	0x04, 0x0a
        /*003e*/ 	.short	(.L_89 - .L_88)
	.align		4
.L_88:
        /*0040*/ 	.word	index@(.nv.constant0._Z3minPi)
        /*0044*/ 	.short	0x0380
        /*0046*/ 	.short	0x0008


	//----- nvinfo : EIATTR_SW_WAR
	.align		4
.L_89:
        /*0048*/ 	.byte	0x04, 0x36
        /*004a*/ 	.short	(.L_91 - .L_90)
.L_90:
        /*004c*/ 	.word	0x00000008
.L_91:


//--------------------- .nv.callgraph             --------------------------
	.section	.nv.callgraph,"",@"SHT_CUDA_CALLGRAPH"
	.align	4
	.sectionentsize	8
	.align		4
        /*0000*/ 	.word	0x00000000
	.align		4
        /*0004*/ 	.word	0xffffffff
	.align		4
        /*0008*/ 	.word	0x00000000
	.align		4
        /*000c*/ 	.word	0xfffffffe
	.align		4
        /*0010*/ 	.word	0x00000000
	.align		4
        /*0014*/ 	.word	0xfffffffd
	.align		4
        /*0018*/ 	.word	0x00000000
	.align		4
        /*001c*/ 	.word	0xfffffffc


//--------------------- .text._Z17standardDeviationPii --------------------------
	.section	.text._Z17standardDeviationPii,"ax",@progbits
	.align	128
        .global         _Z17standardDeviationPii
        .type           _Z17standardDeviationPii,@function
        .size           _Z17standardDeviationPii,(.L_x_20 - _Z17standardDeviationPii)
        .other          _Z17standardDeviationPii,@"STO_CUDA_ENTRY STV_DEFAULT"
_Z17standardDeviationPii:
.text._Z17standardDeviationPii:
[----:B------:R-:W-:Y:S01]  /*0000*/  LDC R1, c[0x0][0x37c] ;  /* 0x0000df00ff017b82 */ /* 0x000fe20000000800 */
[----:B------:R-:W0:Y:S07]  /*0010*/  S2R R10, SR_TID.X ;  /* 0x00000000000a7919 */ /* 0x000e2e0000002100 */
[----:B------:R-:W1:Y:S01]  /*0020*/  LDC.64 R6, c[0x0][0x380] ;  /* 0x0000e000ff067b82 */ /* 0x000e620000000a00 */
[----:B------:R-:W-:Y:S01]  /*0030*/  HFMA2 R9, -RZ, RZ, 0, 0 ;  /* 0x00000000ff097431 */ /* 0x000fe200000001ff */
[----:B------:R-:W2:Y:S01]  /*0040*/  LDCU.64 UR8, c[0x0][0x358] ;  /* 0x00006b00ff0877ac */ /* 0x000ea20008000a00 */
[----:B------:R-:W3:Y:S01]  /*0050*/  LDCU UR4, c[0x0][0x360] ;  /* 0x00006c00ff0477ac */ /* 0x000ee20008000800 */
[----:B------:R-:W4:Y:S01]  /*0060*/  LDCU UR7, c[0x0][0x388] ;  /* 0x00007100ff0777ac */ /* 0x000f220008000800 */
[----:B------:R-:W-:Y:S01]  /*0070*/  UMOV UR6, 0x1 ;  /* 0x0000000100067882 */ /* 0x000fe20000000000 */
[----:B0-234-:R-:W-:-:S07]  /*0080*/  SHF.L.U32 R8, R10, 0x1, RZ ;  /* 0x000000010a087819 */ /* 0x01dfce00000006ff */
.L_x_2:
[----:B------:R-:W-:Y:S01]  /*0090*/  ISETP.GE.U32.AND P0, PT, R10, UR4, PT ;  /* 0x000000040a007c0c */ /* 0x000fe2000bf06070 */
[----:B------:R-:W-:-:S12]  /*00a0*/  BSSY.RECONVERGENT B0, `(.L_x_0) ;  /* 0x000000c000007945 */ /* 0x000fd80003800200 */
[----:B------:R-:W-:Y:S05]  /*00b0*/  @P0 BRA `(.L_x_1) ;  /* 0x0000000000280947 */ /* 0x000fea0003800000 */
[----:B------:R-:W-:-:S05]  /*00c0*/  IMAD R3, R8, UR6, RZ ;  /* 0x0000000608037c24 */ /* 0x000fca000f8e02ff */
[C---:B------:R-:W-:Y:S01]  /*00d0*/  IADD3 R5, PT, PT, R3.reuse, UR6, RZ ;  /* 0x0000000603057c10 */ /* 0x040fe2000fffe0ff */
[----:B-1----:R-:W-:-:S04]  /*00e0*/  IMAD.WIDE.U32 R2, R3, 0x4, R6 ;  /* 0x0000000403027825 */ /* 0x002fc800078e0006 */
[----:B------:R-:W-:Y:S02]  /*00f0*/  IMAD.WIDE.U32 R4, R5, 0x4, R6 ;  /* 0x0000000405047825 */ /* 0x000fe400078e0006 */
[----:B------:R-:W2:Y:S04]  /*0100*/  LDG.E R2, desc[UR8][R2.64] ;  /* 0x0000000802027981 */ /* 0x000ea8000c1e1900 */
[----:B------:R-:W3:Y:S01]  /*0110*/  LDG.E R4, desc[UR8][R4.64] ;  /* 0x0000000804047981 */ /* 0x000ee2000c1e1900 */
[----:B--2---:R-:W-:Y:S02]  /*0120*/  IADD3 R0, PT, PT, R2, -UR7, RZ ;  /* 0x8000000702007c10 */ /* 0x004fe4000fffe0ff */
[----:B---3--:R-:W-:-:S03]  /*0130*/  IADD3 R9, PT, PT, R4, -UR7, RZ ;  /* 0x8000000704097c10 */ /* 0x008fc6000fffe0ff */
[----:B------:R-:W-:-:S04]  /*0140*/  IMAD R0, R0, R0, RZ ;  /* 0x0000000000007224 */ /* 0x000fc800078e02ff */
[----:B------:R-:W-:-:S07]  /*0150*/  IMAD R9, R9, R9, R0 ;  /* 0x0000000909097224 */ /* 0x000fce00078e0200 */
.L_x_1:
[----:B------:R-:W-:Y:S05]  /*0160*/  BSYNC.RECONVERGENT B0 ;  /* 0x0000000000007941 */ /* 0x000fea0003800200 */
.L_x_0:
[----:B------:R-:W-:Y:S02]  /*0170*/  UISETP.GT.U32.AND UP0, UPT, UR4, 0x1, UPT ;  /* 0x000000010400788c */ /* 0x000fe4000bf04070 */
[----:B------:R-:W-:Y:S02]  /*0180*/  USHF.R.U32.HI UR5, URZ, 0x1, UR4 ;  /* 0x00000001ff057899 */ /* 0x000fe40008011604 */
[----:B------:R-:W-:-:S05]  /*0190*/  USHF.L.U32 UR6, UR6, 0x1, URZ ;  /* 0x0000000106067899 */ /* 0x000fca00080006ff */
[----:B------:R-:W-:Y:S01]  /*01a0*/  UMOV UR4, UR5 ;  /* 0x0000000500047c82 */ /* 0x000fe20008000000 */
[----:B------:R-:W-:Y:S06]  /*01b0*/  BRA.U UP0, `(.L_x_2) ;  /* 0xfffffffd00b47547 */ /* 0x000fec000b83ffff */
[----:B------:R-:W0:Y:S02]  /*01c0*/  LDC.64 R2, c[0x0][0x380] ;  /* 0x0000e000ff027b82 */ /* 0x000e240000000a00 */
[----:B0-----:R-:W-:Y:S01]  /*01d0*/  STG.E desc[UR8][R2.64], R9 ;  /* 0x0000000902007986 */ /* 0x001fe2000c101908 */
[----:B------:R-:W-:Y:S05]  /*01e0*/  EXIT ;  /* 0x000000000000794d */ /* 0x000fea0003800000 */
.L_x_3:
[----:B------:R-:W-:-:S00]  /*01f0*/  BRA `(.L_x_3) ;  /* 0xfffffffc00fc7947 */ /* 0x000fc0000383ffff */
[----:B------:R-:W-:-:S00]  /*0200*/  NOP ;  /* 0x0000000000007918 */ /* 0x000fc00000000000 */
[----:B------:R-:W-:-:S00]  /*0210*/  NOP ;  /* 0x0000000000007918 */ /* 0x000fc00000000000 */
[----:B------:R-:W-:-:S00]  /*0220*/  NOP ;  /* 0x0000000000007918 */ /* 0x000fc00000000000 */
[----:B------:R-:W-:-:S00]  /*0230*/  NOP ;  /* 0x0000000000007918 */ /* 0x000fc00000000000 */
[----:B------:R-:W-:-:S00]  /*0240*/  NOP ;  /* 0x0000000000007918 */ /* 0x000fc00000000000 */
[----:B------:R-:W-:-:S00]  /*0250*/  NOP ;  /* 0x0000000000007918 */ /* 0x000fc00000000000 */
[----:B------:R-:W-:-:S00]  /*0260*/  NOP ;  /* 0x0000000000007918 */ /* 0x000fc00000000000 */
[----:B------:R-:W-:-:S00]  /*0270*/  NOP ;  /* 0x0000000000007918 */ /* 0x000fc00000000000 */
.L_x_20:


//--------------------- .text._Z7averagePi        --------------------------
	.section	.text._Z7averagePi,"ax",@progbits
	.align	128
        .global         _Z7averagePi
        .type           _Z7averagePi,@function
        .size           _Z7averagePi,(.L_x_21 - _Z7averagePi)
        .other          _Z7averagePi,@"STO_CUDA_ENTRY STV_DEFAULT"
_Z7averagePi:
.text._Z7averagePi:
[----:B------:R-:W-:Y:S01]  /*0000*/  LDC R1, c[0x0][0x37c] ;  /* 0x0000df00ff017b82 */ /* 0x000fe20000000800 */
[----:B------:R-:W0:Y:S07]  /*0010*/  S2R R8, SR_TID.X ;  /* 0x0000000000087919 */ /* 0x000e2e0000002100 */
[----:B------:R-:W1:Y:S01]  /*0020*/  LDC.64 R6, c[0x0][0x380] ;  /* 0x0000e000ff067b82 */ /* 0x000e620000000a00 */
[----:B------:R-:W2:Y:S01]  /*0030*/  LDCU.64 UR8, c[0x0][0x358] ;  /* 0x00006b00ff0877ac */ /* 0x000ea20008000a00 */
[----:B------:R-:W3:Y:S01]  /*0040*/  LDCU UR4, c[0x0][0x360] ;  /* 0x00006c00ff0477ac */ /* 0x000ee20008000800 */
[----:B------:R-:W-:Y:S01]  /*0050*/  UMOV UR6, 0x1 ;  /* 0x0000000100067882 */ /* 0x000fe20000000000 */
[----:B0-23--:R-:W-:-:S07]  /*0060*/  SHF.L.U32 R0, R8, 0x1, RZ ;  /* 0x0000000108007819 */ /* 0x00dfce00000006ff */
.L_x_6:
[----:B------:R-:W-:Y:S01]  /*0070*/  ISETP.GE.U32.AND P0, PT, R8, UR4, PT ;  /* 0x0000000408007c0c */ /* 0x000fe2000bf06070 */
[----:B------:R-:W-:-:S12]  /*0080*/  BSSY.RECONVERGENT B0, `(.L_x_4) ;  /* 0x000000a000007945 */ /* 0x000fd80003800200 */
[----:B0-----:R-:W-:Y:S05]  /*0090*/  @P0 BRA `(.L_x_5) ;  /* 0x0000000000200947 */ /* 0x001fea0003800000 */
[----:B------:R-:W-:-:S05]  /*00a0*/  IMAD R5, R0, UR6, RZ ;  /* 0x0000000600057c24 */ /* 0x000fca000f8e02ff */
[C---:B------:R-:W-:Y:S01]  /*00b0*/  IADD3 R3, PT, PT, R5.reuse, UR6, RZ ;  /* 0x0000000605037c10 */ /* 0x040fe2000fffe0ff */
[----:B-1----:R-:W-:-:S04]  /*00c0*/  IMAD.WIDE.U32 R4, R5, 0x4, R6 ;  /* 0x0000000405047825 */ /* 0x002fc800078e0006 */
[----:B------:R-:W-:Y:S01]  /*00d0*/  IMAD.WIDE.U32 R2, R3, 0x4, R6 ;  /* 0x0000000403027825 */ /* 0x000fe200078e0006 */
[----:B------:R-:W2:Y:S05]  /*00e0*/  LDG.E R9, desc[UR8][R4.64] ;  /* 0x0000000804097981 */ /* 0x000eaa000c1e1900 */
[----:B------:R-:W2:Y:S02]  /*00f0*/  LDG.E R2, desc[UR8][R2.64] ;  /* 0x0000000802027981 */ /* 0x000ea4000c1e1900 */
[----:B--2---:R-:W-:-:S05]  /*0100*/  IADD3 R9, PT, PT, R2, R9, RZ ;  /* 0x0000000902097210 */ /* 0x004fca0007ffe0ff */
[----:B------:R0:W-:Y:S02]  /*0110*/  STG.E desc[UR8][R4.64], R9 ;  /* 0x0000000904007986 */ /* 0x0001e4000c101908 */
.L_x_5:
[----:B------:R-:W-:Y:S05]  /*0120*/  BSYNC.RECONVERGENT B0 ;  /* 0x0000000000007941 */ /* 0x000fea0003800200 */
.L_x_4:
[----:B------:R-:W-:Y:S02]  /*0130*/  UISETP.GT.U32.AND UP0, UPT, UR4, 0x1, UPT ;  /* 0x000000010400788c */ /* 0x000fe4000bf04070 */
[----:B------:R-:W-:Y:S02]  /*0140*/  USHF.R.U32.HI UR5, URZ, 0x1, UR4 ;  /* 0x00000001ff057899 */ /* 0x000fe40008011604 */
[----:B------:R-:W-:-:S05]  /*0150*/  USHF.L.U32 UR6, UR6, 0x1, URZ ;  /* 0x0000000106067899 */ /* 0x000fca00080006ff */
[----:B------:R-:W-:Y:S01]  /*0160*/  UMOV UR4, UR5 ;  /* 0x0000000500047c82 */ /* 0x000fe20008000000 */
[----:B------:R-:W-:Y:S06]  /*0170*/  BRA.U UP0, `(.L_x_6) ;  /* 0xfffffffd00bc7547 */ /* 0x000fec000b83ffff */
[----:B------:R-:W2:Y:S02]  /*0180*/  LDC.64 R2, c[0x0][0x380] ;  /* 0x0000e000ff027b82 */ /* 0x000ea40000000a00 */
[----:B--2---:R-:W2:Y:S02]  /*0190*/  LDG.E R0, desc[UR8][R2.64] ;  /* 0x0000000802007981 */ /* 0x004ea4000c1e1900 */
[----:B--2---:R-:W-:-:S05]  /*01a0*/  IMAD.HI R0, R0, 0x66666667, RZ ;  /* 0x6666666700007827 */ /* 0x004fca00078e02ff */
[----:B0-----:R-:W-:-:S04]  /*01b0*/  SHF.R.U32.HI R5, RZ, 0x1f, R0 ;  /* 0x0000001fff057819 */ /* 0x001fc80000011600 */
[----:B------:R-:W-:-:S05]  /*01c0*/  LEA.HI.SX32 R5, R0, R5, 0x1e ;  /* 0x0000000500057211 */ /* 0x000fca00078ff2ff */
[----:B------:R-:W-:Y:S01]  /*01d0*/  STG.E desc[UR8][R2.64], R5 ;  /* 0x0000000502007986 */ /* 0x000fe2000c101908 */
[----:B------:R-:W-:Y:S05]  /*01e0*/  EXIT ;  /* 0x000000000000794d */ /* 0x000fea0003800000 */
.L_x_7:
        /* <DEDUP_REMOVED lines=9> */
.L_x_21:


//--------------------- .text._Z9summationPi      --------------------------
	.section	.text._Z9summationPi,"ax",@progbits
	.align	128
        .global         _Z9summationPi
        .type           _Z9summationPi,@function
        .size           _Z9summationPi,(.L_x_22 - _Z9summationPi)
        .other          _Z9summationPi,@"STO_CUDA_ENTRY STV_DEFAULT"
_Z9summationPi:
.text._Z9summationPi:
[----:B------:R-:W-:Y:S01]  /*0000*/  LDC R1, c[0x0][0x37c] ;  /* 0x0000df00ff017b82 */ /* 0x000fe20000000800 */
[----:B------:R-:W0:Y:S07]  /*0010*/  S2R R8, SR_TID.X ;  /* 0x0000000000087919 */ /* 0x000e2e0000002100 */
[----:B------:R-:W1:Y:S01]  /*0020*/  LDC.64 R6, c[0x0][0x380] ;  /* 0x0000e000ff067b82 */ /* 0x000e620000000a00 */
[----:B------:R-:W2:Y:S01]  /*0030*/  LDCU.64 UR8, c[0x0][0x358] ;  /* 0x00006b00ff0877ac */ /* 0x000ea20008000a00 */
[----:B------:R-:W3:Y:S01]  /*0040*/  LDCU UR4, c[0x0][0x360] ;  /* 0x00006c00ff0477ac */ /* 0x000ee20008000800 */
[----:B------:R-:W-:Y:S01]  /*0050*/  UMOV UR6, 0x1 ;  /* 0x0000000100067882 */ /* 0x000fe20000000000 */
[----:B0-23--:R-:W-:-:S07]  /*0060*/  SHF.L.U32 R0, R8, 0x1, RZ ;  /* 0x0000000108007819 */ /* 0x00dfce00000006ff */
.L_x_10:
        /* <DEDUP_REMOVED lines=11> */
.L_x_9:
[----:B------:R-:W-:Y:S05]  /*0120*/  BSYNC.RECONVERGENT B0 ;  /* 0x0000000000007941 */ /* 0x000fea0003800200 */
.L_x_8:
[----:B------:R-:W-:Y:S02]  /*0130*/  UISETP.GT.U32.AND UP0, UPT, UR4, 0x1, UPT ;  /* 0x000000010400788c */ /* 0x000fe4000bf04070 */
[----:B------:R-:W-:Y:S02]  /*0140*/  USHF.R.U32.HI UR5, URZ, 0x1, UR4 ;  /* 0x00000001ff057899 */ /* 0x000fe40008011604 */
[----:B------:R-:W-:-:S05]  /*0150*/  USHF.L.U32 UR6, UR6, 0x1, URZ ;  /* 0x0000000106067899 */ /* 0x000fca00080006ff */
[----:B------:R-:W-:Y:S01]  /*0160*/  UMOV UR4, UR5 ;  /* 0x0000000500047c82 */ /* 0x000fe20008000000 */
[----:B------:R-:W-:Y:S06]  /*0170*/  BRA.U UP0, `(.L_x_10) ;  /* 0xfffffffd00bc7547 */ /* 0x000fec000b83ffff */
[----:B------:R-:W-:Y:S05]  /*0180*/  EXIT ;  /* 0x000000000000794d */ /* 0x000fea0003800000 */
.L_x_11:
        /* <DEDUP_REMOVED lines=15> */
.L_x_22:


//--------------------- .text._Z3maxPi            --------------------------
	.section	.text._Z3maxPi,"ax",@progbits
	.align	128
        .global         _Z3maxPi
        .type           _Z3maxPi,@function
        .size           _Z3maxPi,(.L_x_23 - _Z3maxPi)
        .other          _Z3maxPi,@"STO_CUDA_ENTRY STV_DEFAULT"
_Z3maxPi:
.text._Z3maxPi:
[----:B------:R-:W-:Y:S01]  /*0000*/  LDC R1, c[0x0][0x37c] ;  /* 0x0000df00ff017b82 */ /* 0x000fe20000000800 */
[----:B------:R-:W0:Y:S07]  /*0010*/  S2R R9, SR_TID.X ;  /* 0x0000000000097919 */ /* 0x000e2e0000002100 */
[----:B------:R-:W1:Y:S01]  /*0020*/  LDC.64 R4, c[0x0][0x380] ;  /* 0x0000e000ff047b82 */ /* 0x000e620000000a00 */
[----:B------:R-:W2:Y:S01]  /*0030*/  LDCU.64 UR8, c[0x0][0x358] ;  /* 0x00006b00ff0877ac */ /* 0x000ea20008000a00 */
[----:B------:R-:W3:Y:S01]  /*0040*/  LDCU UR4, c[0x0][0x360] ;  /* 0x00006c00ff0477ac */ /* 0x000ee20008000800 */
[----:B------:R-:W-:Y:S01]  /*0050*/  UMOV UR6, 0x1 ;  /* 0x0000000100067882 */ /* 0x000fe20000000000 */
[----:B0-23--:R-:W-:-:S07]  /*0060*/  SHF.L.U32 R8, R9, 0x1, RZ ;  /* 0x0000000109087819 */ /* 0x00dfce00000006ff */
.L_x_14:
        /* <DEDUP_REMOVED lines=9> */
[----:B--2---:R-:W-:-:S13]  /*0100*/  ISETP.GT.AND P0, PT, R3, R0, PT ;  /* 0x000000000300720c */ /* 0x004fda0003f04270 */
[----:B------:R0:W-:Y:S02]  /*0110*/  @P0 STG.E desc[UR8][R6.64], R3 ;  /* 0x0000000306000986 */ /* 0x0001e4000c101908 */
.L_x_13:
[----:B------:R-:W-:Y:S05]  /*0120*/  BSYNC.RECONVERGENT B0 ;  /* 0x0000000000007941 */ /* 0x000fea0003800200 */
.L_x_12:
[----:B------:R-:W-:Y:S02]  /*0130*/  UISETP.GT.U32.AND UP0, UPT, UR4, 0x1, UPT ;  /* 0x000000010400788c */ /* 0x000fe4000bf04070 */
[----:B------:R-:W-:Y:S02]  /*0140*/  USHF.R.U32.HI UR5, URZ, 0x1, UR4 ;  /* 0x00000001ff057899 */ /* 0x000fe40008011604 */
[----:B------:R-:W-:-:S05]  /*0150*/  USHF.L.U32 UR6, UR6, 0x1, URZ ;  /* 0x0000000106067899 */ /* 0x000fca00080006ff */
[----:B------:R-:W-:Y:S01]  /*0160*/  UMOV UR4, UR5 ;  /* 0x0000000500047c82 */ /* 0x000fe20008000000 */
[----:B------:R-:W-:Y:S06]  /*0170*/  BRA.U UP0, `(.L_x_14) ;  /* 0xfffffffd00bc7547 */ /* 0x000fec000b83ffff */
[----:B------:R-:W-:Y:S05]  /*0180*/  EXIT ;  /* 0x000000000000794d */ /* 0x000fea0003800000 */
.L_x_15:
        /* <DEDUP_REMOVED lines=15> */
.L_x_23:


//--------------------- .text._Z3minPi            --------------------------
	.section	.text._Z3minPi,"ax",@progbits
	.align	128
        .global         _Z3minPi
        .type           _Z3minPi,@function
        .size           _Z3minPi,(.L_x_24 - _Z3minPi)
        .other          _Z3minPi,@"STO_CUDA_ENTRY STV_DEFAULT"
_Z3minPi:
.text._Z3minPi:
[----:B------:R-:W-:Y:S01]  /*0000*/  LDC R1, c[0x0][0x37c] ;  /* 0x0000df00ff017b82 */ /* 0x000fe20000000800 */
[----:B------:R-:W0:Y:S07]  /*0010*/  S2R R9, SR_TID.X ;  /* 0x0000000000097919 */ /* 0x000e2e0000002100 */
[----:B------:R-:W1:Y:S01]  /*0020*/  LDC.64 R4, c[0x0][0x380] ;  /* 0x0000e000ff047b82 */ /* 0x000e620000000a00 */
[----:B------:R-:W2:Y:S01]  /*0030*/  LDCU.64 UR8, c[0x0][0x358] ;  /* 0x00006b00ff0877ac */ /* 0x000ea20008000a00 */
[----:B------:R-:W3:Y:S01]  /*0040*/  LDCU UR4, c[0x0][0x360] ;  /* 0x00006c00ff0477ac */ /* 0x000ee20008000800 */
[----:B------:R-:W-:Y:S01]  /*0050*/  UMOV UR6, 0x1 ;  /* 0x0000000100067882 */ /* 0x000fe20000000000 */
[----:B0-23--:R-:W-:-:S07]  /*0060*/  SHF.L.U32 R8, R9, 0x1, RZ ;  /* 0x0000000109087819 */ /* 0x00dfce00000006ff */
.L_x_18:
        /* <DEDUP_REMOVED lines=9> */
[----:B--2---:R-:W-:-:S13]  /*0100*/  ISETP.GE.AND P0, PT, R3, R0, PT ;  /* 0x000000000300720c */ /* 0x004fda0003f06270 */
[----:B------:R0:W-:Y:S02]  /*0110*/  @!P0 STG.E desc[UR8][R6.64], R3 ;  /* 0x0000000306008986 */ /* 0x0001e4000c101908 */
.L_x_17:
[----:B------:R-:W-:Y:S05]  /*0120*/  BSYNC.RECONVERGENT B0 ;  /* 0x0000000000007941 */ /* 0x000fea0003800200 */
.L_x_16:
[----:B------:R-:W-:Y:S02]  /*0130*/  UISETP.GT.U32.AND UP0, UPT, UR4, 0x1, UPT ;  /* 0x000000010400788c */ /* 0x000fe4000bf04070 */
[----:B------:R-:W-:Y:S02]  /*0140*/  USHF.R.U32.HI UR5, URZ, 0x1, UR4 ;  /* 0x00000001ff057899 */ /* 0x000fe40008011604 */
[----:B------:R-:W-:-:S05]  /*0150*/  USHF.L.U32 UR6, UR6, 0x1, URZ ;  /* 0x0000000106067899 */ /* 0x000fca00080006ff */
[----:B------:R-:W-:Y:S01]  /*0160*/  UMOV UR4, UR5 ;  /* 0x0000000500047c82 */ /* 0x000fe20008000000 */
[----:B------:R-:W-:Y:S06]  /*0170*/  BRA.U UP0, `(.L_x_18) ;  /* 0xfffffffd00bc7547 */ /* 0x000fec000b83ffff */
[----:B------:R-:W-:Y:S05]  /*0180*/  EXIT ;  /* 0x000000000000794d */ /* 0x000fea0003800000 */
.L_x_19:
        /* <DEDUP_REMOVED lines=15> */
.L_x_24:


//--------------------- .nv.shared.reserved.0     --------------------------
	.section	.nv.shared.reserved.0,"aw",@nobits
	.weak		__nv_reservedSMEM_offset_0_alias
	.size		__nv_reservedSMEM_offset_0_alias, 0, 64
	.other		__nv_reservedSMEM_offset_0_alias,@"STO_CUDA_RESERVED_SHARED STV_DEFAULT"
__nv_reservedSMEM_offset_0_alias:
	.zero		0
	.zero		64


//--------------------- .nv.constant0._Z17standardDeviationPii --------------------------
	.section	.nv.constant0._Z17standardDeviationPii,"a",@progbits
	.sectionflags	@""
	.align	4
.nv.constant0._Z17standardDeviationPii:
	.zero		908


//--------------------- .nv.constant0._Z7averagePi --------------------------
	.section	.nv.constant0._Z7averagePi,"a",@progbits
	.sectionflags	@""
	.align	4
.nv.constant0._Z7averagePi:
	.zero		904


//--------------------- .nv.constant0._Z9summationPi --------------------------
	.section	.nv.constant0._Z9summationPi,"a",@progbits
	.sectionflags	@""
	.align	4
.nv.constant0._Z9summationPi:
	.zero		904


//--------------------- .nv.constant0._Z3maxPi    --------------------------
	.section	.nv.constant0._Z3maxPi,"a",@progbits
	.sectionflags	@""
	.align	4
.nv.constant0._Z3maxPi:
	.zero		904


//--------------------- .nv.constant0._Z3minPi    --------------------------
	.section	.nv.constant0._Z3minPi,"a",@progbits
	.sectionflags	@""
	.align	4
.nv.constant0._Z3minPi:
	.zero		904


//--------------------- SYMBOLS --------------------------

	.type		.nv.reservedSmem.offset0,@object
	.size		.nv.reservedSmem.offset0,0x4
